//
// Generated by NVIDIA NVVM Compiler
//
// Compiler Build ID: CL-36424714
// Cuda compilation tools, release 13.0, V13.0.88
// Based on NVVM 20.0.0
//

.version 9.0
.target sm_100
.address_size 64

	// .globl	_Z10kernelWorkPfii
.global .align 4 .b8 __cudart_i2opi_f[24] = {65, 144, 67, 60, 153, 149, 98, 219, 192, 221, 52, 245, 209, 87, 39, 252, 41, 21, 68, 78, 110, 131, 249, 162};

.visible .entry _Z10kernelWorkPfii(
	.param .u64 .ptr .align 1 _Z10kernelWorkPfii_param_0,
	.param .u32 _Z10kernelWorkPfii_param_1,
	.param .u32 _Z10kernelWorkPfii_param_2
)
{
	.local .align 4 .b8 	__local_depot0[28];
	.reg .b64 	%SP;
	.reg .b64 	%SPL;
	.reg .pred 	%p<17>;
	.reg .b32 	%r<56>;
	.reg .b32 	%f<62>;
	.reg .b64 	%rd<25>;
	.reg .b64 	%fd<32>;

	mov.u64 	%SPL, __local_depot0;
	ld.param.u64 	%rd9, [_Z10kernelWorkPfii_param_0];
	ld.param.u32 	%r24, [_Z10kernelWorkPfii_param_1];
	ld.param.u32 	%r25, [_Z10kernelWorkPfii_param_2];
	add.u64 	%rd1, %SPL, 0;
	mov.u32 	%r26, %ctaid.x;
	mov.u32 	%r27, %tid.x;
	mad.lo.s32 	%r1, %r26, 1000, %r27;
	cvt.rn.f32.s32 	%f22, %r1;
	add.s32 	%r2, %r25, -1;
	cvt.rn.f32.s32 	%f23, %r2;
	div.rn.f32 	%f24, %f22, %f23;
	mul.f32 	%f1, %f24, 0f40C90FDB;
	mul.f32 	%f25, %f1, 0f3F22F983;
	cvt.rni.s32.f32 	%r53, %f25;
	cvt.rn.f32.s32 	%f26, %r53;
	fma.rn.f32 	%f27, %f26, 0fBFC90FDA, %f1;
	fma.rn.f32 	%f28, %f26, 0fB3A22168, %f27;
	fma.rn.f32 	%f50, %f26, 0fA7C234C5, %f28;
	abs.f32 	%f3, %f1;
	setp.ltu.f32 	%p2, %f3, 0f47CE4780;
	@%p2 bra 	$L__BB0_8;
	setp.neu.f32 	%p3, %f3, 0f7F800000;
	@%p3 bra 	$L__BB0_3;
	mov.f32 	%f31, 0f00000000;
	mul.rn.f32 	%f50, %f1, %f31;
	mov.b32 	%r53, 0;
	bra.uni 	$L__BB0_8;
$L__BB0_3:
	mov.b32 	%r4, %f1;
	shl.b32 	%r29, %r4, 8;
	or.b32  	%r5, %r29, -2147483648;
	mov.b64 	%rd24, 0;
	mov.b32 	%r50, 0;
	mov.u64 	%rd22, __cudart_i2opi_f;
	mov.u64 	%rd23, %rd1;
$L__BB0_4:
	.pragma "nounroll";
	ld.global.nc.u32 	%r30, [%rd22];
	mad.wide.u32 	%rd13, %r30, %r5, %rd24;
	shr.u64 	%rd24, %rd13, 32;
	st.local.u32 	[%rd23], %rd13;
	add.s32 	%r50, %r50, 1;
	add.s64 	%rd23, %rd23, 4;
	add.s64 	%rd22, %rd22, 4;
	setp.ne.s32 	%p4, %r50, 6;
	@%p4 bra 	$L__BB0_4;
	shr.u32 	%r31, %r4, 23;
	st.local.u32 	[%rd1+24], %rd24;
	and.b32  	%r8, %r31, 31;
	and.b32  	%r32, %r31, 224;
	add.s32 	%r33, %r32, -128;
	shr.u32 	%r34, %r33, 5;
	mul.wide.u32 	%rd14, %r34, 4;
	sub.s64 	%rd8, %rd1, %rd14;
	ld.local.u32 	%r51, [%rd8+24];
	ld.local.u32 	%r52, [%rd8+20];
	setp.eq.s32 	%p5, %r8, 0;
	@%p5 bra 	$L__BB0_7;
	shf.l.wrap.b32 	%r51, %r52, %r51, %r8;
	ld.local.u32 	%r35, [%rd8+16];
	shf.l.wrap.b32 	%r52, %r35, %r52, %r8;
$L__BB0_7:
	shr.u32 	%r36, %r51, 30;
	shf.l.wrap.b32 	%r37, %r52, %r51, 2;
	shl.b32 	%r38, %r52, 2;
	shr.u32 	%r39, %r37, 31;
	add.s32 	%r40, %r39, %r36;
	neg.s32 	%r41, %r40;
	setp.lt.s32 	%p6, %r4, 0;
	selp.b32 	%r53, %r41, %r40, %p6;
	xor.b32  	%r42, %r37, %r4;
	shr.s32 	%r43, %r37, 31;
	xor.b32  	%r44, %r43, %r37;
	xor.b32  	%r45, %r43, %r38;
	cvt.u64.u32 	%rd15, %r44;
	shl.b64 	%rd16, %rd15, 32;
	cvt.u64.u32 	%rd17, %r45;
	or.b64  	%rd18, %rd16, %rd17;
	cvt.rn.f64.s64 	%fd5, %rd18;
	mul.f64 	%fd6, %fd5, 0d3BF921FB54442D19;
	cvt.rn.f32.f64 	%f29, %fd6;
	neg.f32 	%f30, %f29;
	setp.lt.s32 	%p7, %r42, 0;
	selp.f32 	%f50, %f30, %f29, %p7;
$L__BB0_8:
	mul.rn.f32 	%f32, %f50, %f50;
	and.b32  	%r47, %r53, 1;
	setp.eq.b32 	%p8, %r47, 1;
	selp.f32 	%f33, 0f3F800000, %f50, %p8;
	fma.rn.f32 	%f34, %f32, %f33, 0f00000000;
	fma.rn.f32 	%f35, %f32, 0f37CBAC00, 0fBAB607ED;
	selp.f32 	%f36, %f35, 0fB94D4153, %p8;
	selp.f32 	%f37, 0f3D2AAABB, 0f3C0885E4, %p8;
	fma.rn.f32 	%f38, %f36, %f32, %f37;
	selp.f32 	%f39, 0fBEFFFFFF, 0fBE2AAAA8, %p8;
	fma.rn.f32 	%f40, %f38, %f32, %f39;
	fma.rn.f32 	%f41, %f40, %f34, %f33;
	and.b32  	%r48, %r53, 2;
	setp.eq.s32 	%p9, %r48, 0;
	mov.f32 	%f42, 0f00000000;
	sub.f32 	%f43, %f42, %f41;
	selp.f32 	%f58, %f41, %f43, %p9;
	setp.lt.s32 	%p10, %r24, 1;
	@%p10 bra 	$L__BB0_25;
	setp.eq.s32 	%p11, %r1, 0;
	setp.eq.s32 	%p12, %r1, %r2;
	or.pred  	%p1, %p11, %p12;
	and.b32  	%r17, %r24, 3;
	setp.lt.u32 	%p13, %r24, 4;
	mov.f32 	%f52, %f58;
	@%p13 bra 	$L__BB0_20;
	and.b32  	%r49, %r24, 2147483644;
	neg.s32 	%r54, %r49;
	mov.f32 	%f52, %f58;
$L__BB0_11:
	mov.f64 	%fd30, 0d0000000000000000;
	@%p1 bra 	$L__BB0_13;
	cvt.f64.f32 	%fd8, %f58;
	add.f64 	%fd9, %fd8, %fd8;
	cvt.f64.f32 	%fd10, %f52;
	sub.f64 	%fd11, %fd9, %fd10;
	fma.rn.f64 	%fd12, %fd8, 0dBFC70A3D80000000, %fd11;
	cvt.rn.f32.f64 	%f45, %fd12;
	cvt.f64.f32 	%fd30, %f45;
$L__BB0_13:
	mov.f64 	%fd31, 0d0000000000000000;
	@%p1 bra 	$L__BB0_15;
	add.f64 	%fd14, %fd30, %fd30;
	cvt.f64.f32 	%fd15, %f58;
	sub.f64 	%fd16, %fd14, %fd15;
	fma.rn.f64 	%fd17, %fd30, 0dBFC70A3D80000000, %fd16;
	cvt.rn.f32.f64 	%f46, %fd17;
	cvt.f64.f32 	%fd31, %f46;
$L__BB0_15:
	mov.f32 	%f52, 0f00000000;
	@%p1 bra 	$L__BB0_17;
	add.f64 	%fd18, %fd31, %fd31;
	sub.f64 	%fd19, %fd18, %fd30;
	fma.rn.f64 	%fd20, %fd31, 0dBFC70A3D80000000, %fd19;
	cvt.rn.f32.f64 	%f52, %fd20;
$L__BB0_17:
	mov.f32 	%f58, 0f00000000;
	@%p1 bra 	$L__BB0_19;
	cvt.f64.f32 	%fd21, %f52;
	add.f64 	%fd22, %fd21, %fd21;
	sub.f64 	%fd23, %fd22, %fd31;
	fma.rn.f64 	%fd24, %fd21, 0dBFC70A3D80000000, %fd23;
	cvt.rn.f32.f64 	%f58, %fd24;
$L__BB0_19:
	add.s32 	%r54, %r54, 4;
	setp.ne.s32 	%p14, %r54, 0;
	@%p14 bra 	$L__BB0_11;
$L__BB0_20:
	setp.eq.s32 	%p15, %r17, 0;
	@%p15 bra 	$L__BB0_25;
	neg.s32 	%r55, %r17;
$L__BB0_22:
	.pragma "nounroll";
	mov.f32 	%f17, %f58;
	mov.f32 	%f58, 0f00000000;
	@%p1 bra 	$L__BB0_24;
	cvt.f64.f32 	%fd25, %f17;
	add.f64 	%fd26, %fd25, %fd25;
	cvt.f64.f32 	%fd27, %f52;
	sub.f64 	%fd28, %fd26, %fd27;
	fma.rn.f64 	%fd29, %fd25, 0dBFC70A3D80000000, %fd28;
	cvt.rn.f32.f64 	%f58, %fd29;
$L__BB0_24:
	add.s32 	%r55, %r55, 1;
	setp.ne.s32 	%p16, %r55, 0;
	mov.f32 	%f52, %f17;
	@%p16 bra 	$L__BB0_22;
$L__BB0_25:
	cvta.to.global.u64 	%rd19, %rd9;
	mul.wide.s32 	%rd20, %r1, 4;
	add.s64 	%rd21, %rd19, %rd20;
	st.global.f32 	[%rd21+4], %f58;
	ret;

}


// ===== COMPILED SASS (sm_100) =====

	.target	sm_100

	.elftype	@"ET_EXEC"


//--------------------- .note.nv.tkinfo           --------------------------
	.section	.note.nv.tkinfo,"",@"SHT_NOTE"
	.sectionflags	@"SHF_NOTE_NV_TKINFO"
	.tkinfo
        /*0018*/ 	.word	0x00000002
        /*0030*/ 	.string	""
        /*0030*/ 	.string	"ptxas"
        /*0030*/ 	.string	"Cuda compilation tools, release 13.0, V13.0.88"
        /*0030*/ 	.string	"Build cuda_13.0.r13.0/compiler.36424714_0"
        /*0030*/ 	.string	"-arch sm_100 -m 64 "



//--------------------- .note.nv.cuinfo           --------------------------
	.section	.note.nv.cuinfo,"",@"SHT_NOTE"
	.sectionflags	@"SHF_NOTE_NV_CUINFO"
        /*0018*/ 	.short	0x0002
        /*001a*/ 	.short	0x0064
        /*001c*/ 	.short	0x0082
	.zero		2


//--------------------- .nv.info                  --------------------------
	.section	.nv.info,"",@"SHT_CUDA_INFO"
	.align	4


	//----- nvinfo : EIATTR_REGCOUNT
	.align		4
        /*0000*/ 	.byte	0x04, 0x2f
        /*0002*/ 	.short	(.L_2 - .L_1)
	.align		4
.L_1:
        /*0004*/ 	.word	index@(_Z10kernelWorkPfii)
        /*0008*/ 	.word	0x00000012


	//----- nvinfo : EIATTR_FRAME_SIZE
	.align		4
.L_2:
        /*000c*/ 	.byte	0x04, 0x11
        /*000e*/ 	.short	(.L_4 - .L_3)
	.align		4
.L_3:
        /*0010*/ 	.word	index@($__internal_0_$__cuda_sm3x_div_rn_noftz_f32_slowpath)
        /*0014*/ 	.word	0x00000020


	//----- nvinfo : EIATTR_FRAME_SIZE
	.align		4
.L_4:
        /*0018*/ 	.byte	0x04, 0x11
        /*001a*/ 	.short	(.L_6 - .L_5)
	.align		4
.L_5:
        /*001c*/ 	.word	index@(_Z10kernelWorkPfii)
        /*0020*/ 	.word	0x00000020


	//----- nvinfo : EIATTR_MIN_STACK_SIZE
	.align		4
.L_6:
        /*0024*/ 	.byte	0x04, 0x12
        /*0026*/ 	.short	(.L_8 - .L_7)
	.align		4
.L_7:
        /*0028*/ 	.word	index@(_Z10kernelWorkPfii)
        /*002c*/ 	.word	0x00000020
.L_8:


//--------------------- .nv.compat                --------------------------
	.section	.nv.compat,"",@"SHT_CUDA_COMPAT_INFO"
	.align	4
        /*0000*/ 	.byte	0x02, 0x09, 0x00, 0x00, 0x02, 0x02, 0x01, 0x00, 0x02, 0x05, 0x05, 0x00, 0x03, 0x07, 0x01, 0x01
        /*0010*/ 	.byte	0x02, 0x03, 0x00, 0x00, 0x02, 0x06, 0x01, 0x00, 0x04, 0x0b, 0x08, 0x00, 0x01, 0x00, 0x00, 0x00
        /*0020*/ 	.byte	0x00, 0x00, 0x00, 0x00


//--------------------- .nv.info._Z10kernelWorkPfii --------------------------
	.section	.nv.info._Z10kernelWorkPfii,"",@"SHT_CUDA_INFO"
	.sectionflags	@""
	.align	4


	//----- nvinfo : EIATTR_CUDA_API_VERSION
	.align		4
        /*0000*/ 	.byte	0x04, 0x37
        /*0002*/ 	.short	(.L_10 - .L_9)
.L_9:
        /*0004*/ 	.word	0x00000082


	//----- nvinfo : EIATTR_KPARAM_INFO
	.align		4
.L_10:
        /*0008*/ 	.byte	0x04, 0x17
        /*000a*/ 	.short	(.L_12 - .L_11)
.L_11:
        /*000c*/ 	.word	0x00000000
        /*0010*/ 	.short	0x0002
        /*0012*/ 	.short	0x000c
        /*0014*/ 	.byte	0x00, 0xf0, 0x11, 0x00


	//----- nvinfo : EIATTR_KPARAM_INFO
	.align		4
.L_12:
        /*0018*/ 	.byte	0x04, 0x17
        /*001a*/ 	.short	(.L_14 - .L_13)
.L_13:
        /*001c*/ 	.word	0x00000000
        /*0020*/ 	.short	0x0001
        /*0022*/ 	.short	0x0008
        /*0024*/ 	.byte	0x00, 0xf0, 0x11, 0x00


	//----- nvinfo : EIATTR_KPARAM_INFO
	.align		4
.L_14:
        /*0028*/ 	.byte	0x04, 0x17
        /*002a*/ 	.short	(.L_16 - .L_15)
.L_15:
        /*002c*/ 	.word	0x00000000
        /*0030*/ 	.short	0x0000
        /*0032*/ 	.short	0x0000
        /*0034*/ 	.byte	0x00, 0xf5, 0x21, 0x00


	//----- nvinfo : EIATTR_SPARSE_MMA_MASK
	.align		4
.L_16:
        /*0038*/ 	.byte	0x03, 0x50
        /*003a*/ 	.short	0x0000


	//----- nvinfo : EIATTR_MAXREG_COUNT
	.align		4
        /*003c*/ 	.byte	0x03, 0x1b
        /*003e*/ 	.short	0x00ff


	//----- nvinfo : EIATTR_MERCURY_ISA_VERSION
	.align		4
        /*0040*/ 	.byte	0x03, 0x5f
        /*0042*/ 	.short	0x0101


	//----- nvinfo : EIATTR_VRC_CTA_INIT_COUNT
	.align		4
        /*0044*/ 	.byte	0x02, 0x4a
	.zero		1
	.zero		1


	//----- nvinfo : EIATTR_EXIT_INSTR_OFFSETS
	.align		4
        /*0048*/ 	.byte	0x04, 0x1c
        /*004a*/ 	.short	(.L_18 - .L_17)


	//   ....[0]....
.L_17:
        /*004c*/ 	.word	0x00000af0


	//----- nvinfo : EIATTR_CRS_STACK_SIZE
	.align		4
.L_18:
        /*0050*/ 	.byte	0x04, 0x1e
        /*0052*/ 	.short	(.L_20 - .L_19)
.L_19:
        /*0054*/ 	.word	0x00000000


	//----- nvinfo : EIATTR_CBANK_PARAM_SIZE
	.align		4
.L_20:
        /*0058*/ 	.byte	0x03, 0x19
        /*005a*/ 	.short	0x0010


	//----- nvinfo : EIATTR_PARAM_CBANK
	.align		4
        /*005c*/ 	.byte	0x04, 0x0a
        /*005e*/ 	.short	(.L_22 - .L_21)
	.align		4
.L_21:
        /*0060*/ 	.word	index@(.nv.constant0._Z10kernelWorkPfii)
        /*0064*/ 	.short	0x0380
        /*0066*/ 	.short	0x0010


	//----- nvinfo : EIATTR_SW_WAR
	.align		4
.L_22:
        /*0068*/ 	.byte	0x04, 0x36
        /*006a*/ 	.short	(.L_24 - .L_23)
.L_23:
        /*006c*/ 	.word	0x00000008
.L_24:


//--------------------- .nv.callgraph             --------------------------
	.section	.nv.callgraph,"",@"SHT_CUDA_CALLGRAPH"
	.align	4
	.sectionentsize	8
	.align		4
        /*0000*/ 	.word	0x00000000
	.align		4
        /*0004*/ 	.word	0xffffffff
	.align		4
        /*0008*/ 	.word	0x00000000
	.align		4
        /*000c*/ 	.word	0xfffffffe
	.align		4
        /*0010*/ 	.word	0x00000000
	.align		4
        /*0014*/ 	.word	0xfffffffd
	.align		4
        /*0018*/ 	.word	0x00000000
	.align		4
        /*001c*/ 	.word	0xfffffffc


//--------------------- .nv.constant4             --------------------------
	.section	.nv.constant4,"a",@progbits
	.align	8
	.align		8
.nv.constant4:
        /*0000*/ 	.dword	__cudart_i2opi_f


//--------------------- .text._Z10kernelWorkPfii  --------------------------
	.section	.text._Z10kernelWorkPfii,"ax",@progbits
	.align	128
        .global         _Z10kernelWorkPfii
        .type           _Z10kernelWorkPfii,@function
        .size           _Z10kernelWorkPfii,(.L_x_21 - _Z10kernelWorkPfii)
        .other          _Z10kernelWorkPfii,@"STO_CUDA_ENTRY STV_DEFAULT"
_Z10kernelWorkPfii:
.text._Z10kernelWorkPfii:
[----:B------:R-:W0:Y:S01]  /*0000*/  LDC R1, c[0x0][0x37c] ;  /* 0x0000df00ff017b82 */ /* 0x000e220000000800 */
[----:B------:R-:W1:Y:S01]  /*0010*/  LDCU UR6, c[0x0][0x38c] ;  /* 0x00007180ff0677ac */ /* 0x000e620008000800 */
[----:B------:R-:W2:Y:S01]  /*0020*/  S2R R5, SR_CTAID.X ;  /* 0x0000000000057919 */ /* 0x000ea20000002500 */
[----:B------:R-:W-:Y:S01]  /*0030*/  BSSY.RECONVERGENT B0, `(.L_x_0) ;  /* 0x0000012000007945 */ /* 0x000fe20003800200 */
[----:B0-----:R-:W-:Y:S01]  /*0040*/  VIADD R1, R1, 0xffffffe0 ;  /* 0xffffffe001017836 */ /* 0x001fe20000000000 */
[----:B------:R-:W2:Y:S01]  /*0050*/  S2R R0, SR_TID.X ;  /* 0x0000000000007919 */ /* 0x000ea20000002100 */
[----:B-1----:R-:W-:-:S06]  /*0060*/  UIADD3 UR6, UPT, UPT, UR6, -0x1, URZ ;  /* 0xffffffff06067890 */ /* 0x002fcc000fffe0ff */
[----:B------:R-:W-:-:S04]  /*0070*/  I2FP.F32.S32 R3, UR6 ;  /* 0x0000000600037c45 */ /* 0x000fc80008201400 */
[----:B------:R-:W0:Y:S01]  /*0080*/  MUFU.RCP R2, R3 ;  /* 0x0000000300027308 */ /* 0x000e220000001000 */
[----:B--2---:R-:W-:-:S05]  /*0090*/  IMAD R5, R5, 0x3e8, R0 ;  /* 0x000003e805057824 */ /* 0x004fca00078e0200 */
[----:B------:R-:W-:Y:S01]  /*00a0*/  I2FP.F32.S32 R0, R5 ;  /* 0x0000000500007245 */ /* 0x000fe20000201400 */
[----:B0-----:R-:W-:-:S03]  /*00b0*/  FFMA R7, -R3, R2, 1 ;  /* 0x3f80000003077423 */ /* 0x001fc60000000102 */
[----:B------:R-:W0:Y:S01]  /*00c0*/  FCHK P0, R0, R3 ;  /* 0x0000000300007302 */ /* 0x000e220000000000 */
[----:B------:R-:W-:-:S04]  /*00d0*/  FFMA R7, R2, R7, R2 ;  /* 0x0000000702077223 */ /* 0x000fc80000000002 */
[----:B------:R-:W-:-:S04]  /*00e0*/  FFMA R2, R0, R7, RZ ;  /* 0x0000000700027223 */ /* 0x000fc800000000ff */
[----:B------:R-:W-:-:S04]  /*00f0*/  FFMA R4, -R3, R2, R0 ;  /* 0x0000000203047223 */ /* 0x000fc80000000100 */
[----:B------:R-:W-:Y:S01]  /*0100*/  FFMA R7, R7, R4, R2 ;  /* 0x0000000407077223 */ /* 0x000fe20000000002 */
[----:B0-----:R-:W-:Y:S06]  /*0110*/  @!P0 BRA `(.L_x_1) ;  /* 0x00000000000c8947 */ /* 0x001fec0003800000 */
[----:B------:R-:W-:-:S07]  /*0120*/  MOV R2, 0x140 ;  /* 0x0000014000027802 */ /* 0x000fce0000000f00 */
[----:B------:R-:W-:Y:S05]  /*0130*/  CALL.REL.NOINC `($__internal_0_$__cuda_sm3x_div_rn_noftz_f32_slowpath) ;  /* 0x0000000800707944 */ /* 0x000fea0003c00000 */
[----:B------:R-:W-:-:S07]  /*0140*/  IMAD.MOV.U32 R7, RZ, RZ, R0 ;  /* 0x000000ffff077224 */ /* 0x000fce00078e0000 */
.L_x_1:
[----:B------:R-:W-:Y:S05]  /*0150*/  BSYNC.RECONVERGENT B0 ;  /* 0x0000000000007941 */ /* 0x000fea0003800200 */
.L_x_0:
[----:B------:R-:W-:Y:S01]  /*0160*/  FMUL R7, R7, 6.2831854820251464844 ;  /* 0x40c90fdb07077820 */ /* 0x000fe20000400000 */
[----:B------:R-:W0:Y:S01]  /*0170*/  LDCU.64 UR8, c[0x0][0x358] ;  /* 0x00006b00ff0877ac */ /* 0x000e220008000a00 */
[----:B------:R-:W-:Y:S02]  /*0180*/  BSSY.RECONVERGENT B0, `(.L_x_2) ;  /* 0x0000040000007945 */ /* 0x000fe40003800200 */
[C---:B------:R-:W-:Y:S01]  /*0190*/  FMUL R0, R7.reuse, 0.63661974668502807617 ;  /* 0x3f22f98307007820 */ /* 0x040fe20000400000 */
[----:B------:R-:W-:-:S05]  /*01a0*/  FSETP.GE.AND P0, PT, |R7|, 105615, PT ;  /* 0x47ce47800700780b */ /* 0x000fca0003f06200 */
[----:B------:R-:W1:Y:S02]  /*01b0*/  F2I.NTZ R0, R0 ;  /* 0x0000000000007305 */ /* 0x000e640000203100 */
[----:B-1----:R-:W-:-:S05]  /*01c0*/  I2FP.F32.S32 R2, R0 ;  /* 0x0000000000027245 */ /* 0x002fca0000201400 */
[----:B------:R-:W-:-:S04]  /*01d0*/  FFMA R3, R2, -1.5707962512969970703, R7 ;  /* 0xbfc90fda02037823 */ /* 0x000fc80000000007 */
[----:B------:R-:W-:-:S04]  /*01e0*/  FFMA R3, R2, -7.5497894158615963534e-08, R3 ;  /* 0xb3a2216802037823 */ /* 0x000fc80000000003 */
[----:B------:R-:W-:Y:S01]  /*01f0*/  FFMA R2, R2, -5.3903029534742383927e-15, R3 ;  /* 0xa7c234c502027823 */ /* 0x000fe20000000003 */
[----:B0-----:R-:W-:Y:S06]  /*0200*/  @!P0 BRA `(.L_x_3) ;  /* 0x0000000000dc8947 */ /* 0x001fec0003800000 */
[----:B------:R-:W-:-:S13]  /*0210*/  FSETP.NEU.AND P0, PT, |R7|, +INF , PT ;  /* 0x7f8000000700780b */ /* 0x000fda0003f0d200 */
[----:B------:R-:W-:Y:S01]  /*0220*/  @!P0 FMUL R2, RZ, R7 ;  /* 0x00000007ff028220 */ /* 0x000fe20000400000 */
[----:B------:R-:W-:Y:S01]  /*0230*/  @!P0 IMAD.MOV.U32 R0, RZ, RZ, RZ ;  /* 0x000000ffff008224 */ /* 0x000fe200078e00ff */
[----:B------:R-:W-:Y:S06]  /*0240*/  @!P0 BRA `(.L_x_3) ;  /* 0x0000000000cc8947 */ /* 0x000fec0003800000 */
[----:B------:R-:W-:Y:S01]  /*0250*/  IMAD.SHL.U32 R2, R7, 0x100, RZ ;  /* 0x0000010007027824 */ /* 0x000fe200078e00ff */
[----:B------:R-:W0:Y:S01]  /*0260*/  LDCU.64 UR10, c[0x4][URZ] ;  /* 0x01000000ff0a77ac */ /* 0x000e220008000a00 */
[----:B------:R-:W-:Y:S02]  /*0270*/  IMAD.MOV.U32 R6, RZ, RZ, RZ ;  /* 0x000000ffff067224 */ /* 0x000fe400078e00ff */
[----:B------:R-:W-:Y:S01]  /*0280*/  IMAD.MOV.U32 R0, RZ, RZ, R1 ;  /* 0x000000ffff007224 */ /* 0x000fe200078e0001 */
[----:B------:R-:W-:Y:S01]  /*0290*/  LOP3.LUT R13, R2, 0x80000000, RZ, 0xfc, !PT ;  /* 0x80000000020d7812 */ /* 0x000fe200078efcff */
[----:B------:R-:W-:Y:S01]  /*02a0*/  UMOV UR5, URZ ;  /* 0x000000ff00057c82 */ /* 0x000fe20008000000 */
[----:B------:R-:W-:-:S05]  /*02b0*/  UMOV UR4, URZ ;  /* 0x000000ff00047c82 */ /* 0x000fca0008000000 */
.L_x_4:
[----:B0-----:R-:W-:Y:S02]  /*02c0*/  IMAD.U32 R8, RZ, RZ, UR10 ;  /* 0x0000000aff087e24 */ /* 0x001fe4000f8e00ff */
[----:B------:R-:W-:-:S05]  /*02d0*/  IMAD.U32 R9, RZ, RZ, UR11 ;  /* 0x0000000bff097e24 */ /* 0x000fca000f8e00ff */
[----:B------:R-:W2:Y:S01]  /*02e0*/  LDG.E.CONSTANT R2, desc[UR8][R8.64] ;  /* 0x0000000808027981 */ /* 0x000ea2000c1e9900 */
[----:B------:R-:W-:Y:S02]  /*02f0*/  UIADD3 UR10, UP0, UPT, UR10, 0x4, URZ ;  /* 0x000000040a0a7890 */ /* 0x000fe4000ff1e0ff */
[----:B------:R-:W-:Y:S02]  /*0300*/  UIADD3 UR4, UPT, UPT, UR4, 0x1, URZ ;  /* 0x0000000104047890 */ /* 0x000fe4000fffe0ff */
[----:B------:R-:W-:Y:S02]  /*0310*/  UIADD3.X UR11, UPT, UPT, URZ, UR11, URZ, UP0, !UPT ;  /* 0x0000000bff0b7290 */ /* 0x000fe400087fe4ff */
[----:B------:R-:W-:Y:S01]  /*0320*/  UISETP.NE.AND UP0, UPT, UR4, 0x6, UPT ;  /* 0x000000060400788c */ /* 0x000fe2000bf05270 */
[----:B--2---:R-:W-:-:S03]  /*0330*/  IMAD.WIDE.U32 R2, R2, R13, RZ ;  /* 0x0000000d02027225 */ /* 0x004fc600078e00ff */
[----:B------:R-:W-:-:S04]  /*0340*/  IADD3 R11, P0, PT, R2, R6, RZ ;  /* 0x00000006020b7210 */ /* 0x000fc80007f1e0ff */
[----:B------:R-:W-:Y:S01]  /*0350*/  IADD3.X R6, PT, PT, R3, UR5, RZ, P0, !PT ;  /* 0x0000000503067c10 */ /* 0x000fe200087fe4ff */
[----:B------:R0:W-:Y:S02]  /*0360*/  STL [R0], R11 ;  /* 0x0000000b00007387 */ /* 0x0001e40000100800 */
[----:B0-----:R-:W-:Y:S01]  /*0370*/  VIADD R0, R0, 0x4 ;  /* 0x0000000400007836 */ /* 0x001fe20000000000 */
[----:B------:R-:W-:Y:S06]  /*0380*/  BRA.U UP0, `(.L_x_4) ;  /* 0xfffffffd00cc7547 */ /* 0x000fec000b83ffff */
[----:B------:R-:W-:Y:S01]  /*0390*/  SHF.R.U32.HI R4, RZ, 0x17, R7 ;  /* 0x00000017ff047819 */ /* 0x000fe20000011607 */
[----:B------:R0:W-:Y:S03]  /*03a0*/  STL [R1+0x18], R6 ;  /* 0x0000180601007387 */ /* 0x0001e60000100800 */
[C---:B------:R-:W-:Y:S02]  /*03b0*/  LOP3.LUT R0, R4.reuse, 0xe0, RZ, 0xc0, !PT ;  /* 0x000000e004007812 */ /* 0x040fe400078ec0ff */
[----:B------:R-:W-:-:S03]  /*03c0*/  LOP3.LUT P0, RZ, R4, 0x1f, RZ, 0xc0, !PT ;  /* 0x0000001f04ff7812 */ /* 0x000fc6000780c0ff */
[----:B------:R-:W-:-:S05]  /*03d0*/  VIADD R0, R0, 0xffffff80 ;  /* 0xffffff8000007836 */ /* 0x000fca0000000000 */
[----:B------:R-:W-:-:S05]  /*03e0*/  SHF.R.U32.HI R0, RZ, 0x5, R0 ;  /* 0x00000005ff007819 */ /* 0x000fca0000011600 */
[----:B------:R-:W-:-:S05]  /*03f0*/  IMAD R10, R0, -0x4, R1 ;  /* 0xfffffffc000a7824 */ /* 0x000fca00078e0201 */
[----:B------:R-:W2:Y:S04]  /*0400*/  LDL R0, [R10+0x18] ;  /* 0x000018000a007983 */ /* 0x000ea80000100800 */
[----:B------:R-:W2:Y:S04]  /*0410*/  LDL R3, [R10+0x14] ;  /* 0x000014000a037983 */ /* 0x000ea80000100800 */
[----:B------:R-:W3:Y:S01]  /*0420*/  @P0 LDL R2, [R10+0x10] ;  /* 0x000010000a020983 */ /* 0x000ee20000100800 */
[----:B------:R-:W-:Y:S01]  /*0430*/  LOP3.LUT R4, R4, 0x1f, RZ, 0xc0, !PT ;  /* 0x0000001f04047812 */ /* 0x000fe200078ec0ff */
[----:B------:R-:W-:Y:S01]  /*0440*/  UMOV UR4, 0x54442d19 ;  /* 0x54442d1900047882 */ /* 0x000fe20000000000 */
[----:B------:R-:W-:-:S02]  /*0450*/  UMOV UR5, 0x3bf921fb ;  /* 0x3bf921fb00057882 */ /* 0x000fc40000000000 */
[-C--:B--2---:R-:W-:Y:S02]  /*0460*/  @P0 SHF.L.W.U32.HI R0, R3, R4.reuse, R0 ;  /* 0x0000000403000219 */ /* 0x084fe40000010e00 */
[----:B---3--:R-:W-:Y:S02]  /*0470*/  @P0 SHF.L.W.U32.HI R3, R2, R4, R3 ;  /* 0x0000000402030219 */ /* 0x008fe40000010e03 */
[----:B------:R-:W-:Y:S02]  /*0480*/  ISETP.GE.AND P0, PT, R7, RZ, PT ;  /* 0x000000ff0700720c */ /* 0x000fe40003f06270 */
[C---:B------:R-:W-:Y:S01]  /*0490*/  SHF.L.W.U32.HI R2, R3.reuse, 0x2, R0 ;  /* 0x0000000203027819 */ /* 0x040fe20000010e00 */
[----:B------:R-:W-:-:S03]  /*04a0*/  IMAD.SHL.U32 R3, R3, 0x4, RZ ;  /* 0x0000000403037824 */ /* 0x000fc600078e00ff */
[----:B------:R-:W-:Y:S02]  /*04b0*/  SHF.R.S32.HI R4, RZ, 0x1f, R2 ;  /* 0x0000001fff047819 */ /* 0x000fe40000011402 */
[----:B------:R-:W-:Y:S02]  /*04c0*/  LOP3.LUT R7, R2, R7, RZ, 0x3c, !PT ;  /* 0x0000000702077212 */ /* 0x000fe400078e3cff */
[C---:B------:R-:W-:Y:S02]  /*04d0*/  LOP3.LUT R8, R4.reuse, R3, RZ, 0x3c, !PT ;  /* 0x0000000304087212 */ /* 0x040fe400078e3cff */
[----:B------:R-:W-:Y:S02]  /*04e0*/  LOP3.LUT R9, R4, R2, RZ, 0x3c, !PT ;  /* 0x0000000204097212 */ /* 0x000fe400078e3cff */
[----:B------:R-:W-:Y:S02]  /*04f0*/  SHF.R.U32.HI R3, RZ, 0x1e, R0 ;  /* 0x0000001eff037819 */ /* 0x000fe40000011600 */
[----:B------:R-:W-:-:S02]  /*0500*/  ISETP.GE.AND P1, PT, R7, RZ, PT ;  /* 0x000000ff0700720c */ /* 0x000fc40003f26270 */
[----:B------:R-:W1:Y:S01]  /*0510*/  I2F.F64.S64 R8, R8 ;  /* 0x0000000800087312 */ /* 0x000e620000301c00 */
[----:B------:R-:W-:-:S05]  /*0520*/  LEA.HI R0, R2, R3, RZ, 0x1 ;  /* 0x0000000302007211 */ /* 0x000fca00078f08ff */
[----:B------:R-:W-:-:S04]  /*0530*/  IMAD.MOV R2, RZ, RZ, -R0 ;  /* 0x000000ffff027224 */ /* 0x000fc800078e0a00 */
[----:B------:R-:W-:Y:S01]  /*0540*/  @!P0 IMAD.MOV.U32 R0, RZ, RZ, R2 ;  /* 0x000000ffff008224 */ /* 0x000fe200078e0002 */
[----:B-1----:R-:W-:-:S10]  /*0550*/  DMUL R10, R8, UR4 ;  /* 0x00000004080a7c28 */ /* 0x002fd40008000000 */
[----:B------:R-:W1:Y:S02]  /*0560*/  F2F.F32.F64 R10, R10 ;  /* 0x0000000a000a7310 */ /* 0x000e640000301000 */
[----:B01----:R-:W-:-:S07]  /*0570*/  FSEL R2, -R10, R10, !P1 ;  /* 0x0000000a0a027208 */ /* 0x003fce0004800100 */
.L_x_3:
[----:B------:R-:W-:Y:S05]  /*0580*/  BSYNC.RECONVERGENT B0 ;  /* 0x0000000000007941 */ /* 0x000fea0003800200 */
.L_x_2:
[----:B------:R-:W0:Y:S01]  /*0590*/  LDCU UR5, c[0x0][0x388] ;  /* 0x00007100ff0577ac */ /* 0x000e220008000800 */
[----:B------:R-:W-:Y:S01]  /*05a0*/  LOP3.LUT R6, R0, 0x1, RZ, 0xc0, !PT ;  /* 0x0000000100067812 */ /* 0x000fe200078ec0ff */
[----:B------:R-:W-:Y:S02]  /*05b0*/  IMAD.MOV.U32 R4, RZ, RZ, 0x37cbac00 ;  /* 0x37cbac00ff047424 */ /* 0x000fe400078e00ff */
[----:B------:R-:W-:Y:S01]  /*05c0*/  FMUL R3, R2, R2 ;  /* 0x0000000202037220 */ /* 0x000fe20000400000 */
[----:B------:R-:W-:Y:S01]  /*05d0*/  IMAD.MOV.U32 R7, RZ, RZ, 0x3effffff ;  /* 0x3effffffff077424 */ /* 0x000fe200078e00ff */
[----:B------:R-:W-:Y:S01]  /*05e0*/  ISETP.NE.U32.AND P0, PT, R6, 0x1, PT ;  /* 0x000000010600780c */ /* 0x000fe20003f05070 */
[----:B------:R-:W-:Y:S02]  /*05f0*/  IMAD.MOV.U32 R6, RZ, RZ, 0x3d2aaabb ;  /* 0x3d2aaabbff067424 */ /* 0x000fe400078e00ff */
[----:B------:R-:W-:Y:S01]  /*0600*/  FFMA R4, R3, R4, -0.0013887860113754868507 ;  /* 0xbab607ed03047423 */ /* 0x000fe20000000004 */
[----:B------:R-:W-:-:S02]  /*0610*/  LOP3.LUT P1, RZ, R0, 0x2, RZ, 0xc0, !PT ;  /* 0x0000000200ff7812 */ /* 0x000fc4000782c0ff */
[----:B------:R-:W-:Y:S02]  /*0620*/  FSEL R7, -R7, -0.16666662693023681641, !P0 ;  /* 0xbe2aaaa807077808 */ /* 0x000fe40004000100 */
[----:B------:R-:W-:Y:S02]  /*0630*/  FSEL R4, R4, -0.00019574658654164522886, !P0 ;  /* 0xb94d415304047808 */ /* 0x000fe40004000000 */
[----:B------:R-:W-:Y:S02]  /*0640*/  FSEL R6, R6, 0.0083327032625675201416, !P0 ;  /* 0x3c0885e406067808 */ /* 0x000fe40004000000 */
[----:B------:R-:W-:Y:S01]  /*0650*/  FSEL R0, R2, 1, P0 ;  /* 0x3f80000002007808 */ /* 0x000fe20000000000 */
[----:B0-----:R-:W-:Y:S02]  /*0660*/  UISETP.GE.AND UP0, UPT, UR5, 0x1, UPT ;  /* 0x000000010500788c */ /* 0x001fe4000bf06270 */
[----:B------:R-:W-:-:S04]  /*0670*/  FFMA R4, R3, R4, R6 ;  /* 0x0000000403047223 */ /* 0x000fc80000000006 */
[C---:B------:R-:W-:Y:S01]  /*0680*/  FFMA R4, R3.reuse, R4, R7 ;  /* 0x0000000403047223 */ /* 0x040fe20000000007 */
[----:B------:R-:W-:-:S04]  /*0690*/  FFMA R3, R3, R0, RZ ;  /* 0x0000000003037223 */ /* 0x000fc800000000ff */
[----:B------:R-:W-:-:S04]  /*06a0*/  FFMA R15, R3, R4, R0 ;  /* 0x00000004030f7223 */ /* 0x000fc80000000000 */
[----:B------:R-:W-:Y:S01]  /*06b0*/  @P1 FADD R15, RZ, -R15 ;  /* 0x8000000fff0f1221 */ /* 0x000fe20000000000 */
[----:B------:R-:W-:Y:S06]  /*06c0*/  BRA.U !UP0, `(.L_x_5) ;  /* 0x0000000108fc7547 */ /* 0x000fec000b800000 */
[----:B------:R-:W-:Y:S01]  /*06d0*/  UISETP.GE.U32.AND UP1, UPT, UR5, 0x4, UPT ;  /* 0x000000040500788c */ /* 0x000fe2000bf26070 */
[C---:B------:R-:W-:Y:S01]  /*06e0*/  ISETP.NE.AND P0, PT, R5.reuse, UR6, PT ;  /* 0x0000000605007c0c */ /* 0x040fe2000bf05270 */
[----:B------:R-:W-:Y:S01]  /*06f0*/  ULOP3.LUT UR4, UR5, 0x3, URZ, 0xc0, !UPT ;  /* 0x0000000305047892 */ /* 0x000fe2000f8ec0ff */
[----:B------:R-:W-:Y:S02]  /*0700*/  IMAD.MOV.U32 R0, RZ, RZ, R15 ;  /* 0x000000ffff007224 */ /* 0x000fe400078e000f */
[----:B------:R-:W-:Y:S01]  /*0710*/  ISETP.EQ.OR P0, PT, R5, RZ, !P0 ;  /* 0x000000ff0500720c */ /* 0x000fe20004702670 */
[----:B------:R-:W-:-:S03]  /*0720*/  UISETP.NE.AND UP0, UPT, UR4, URZ, UPT ;  /* 0x000000ff0400728c */ /* 0x000fc6000bf05270 */
[----:B------:R-:W-:Y:S09]  /*0730*/  BRA.U !UP1, `(.L_x_6) ;  /* 0x0000000109a07547 */ /* 0x000ff2000b800000 */
[----:B------:R-:W-:Y:S01]  /*0740*/  ULOP3.LUT UR5, UR5, 0x7ffffffc, URZ, 0xc0, !UPT ;  /* 0x7ffffffc05057892 */ /* 0x000fe2000f8ec0ff */
[----:B------:R-:W-:-:S03]  /*0750*/  MOV R0, R15 ;  /* 0x0000000f00007202 */ /* 0x000fc60000000f00 */
[----:B------:R-:W-:-:S12]  /*0760*/  UIADD3 UR5, UPT, UPT, -UR5, URZ, URZ ;  /* 0x000000ff05057290 */ /* 0x000fd8000fffe1ff */
.L_x_7:
[----:B01----:R-:W0:Y:S01]  /*0770*/  @!P0 F2F.F64.F32 R2, R15 ;  /* 0x0000000f00028310 */ /* 0x003e220000201800 */
[----:B------:R-:W-:-:S04]  /*0780*/  UIADD3 UR5, UPT, UPT, UR5, 0x4, URZ ;  /* 0x0000000405057890 */ /* 0x000fc8000fffe0ff */
[----:B------:R-:W-:-:S03]  /*0790*/  UISETP.NE.AND UP1, UPT, UR5, URZ, UPT ;  /* 0x000000ff0500728c */ /* 0x000fc6000bf25270 */
[----:B------:R1:W2:Y:S01]  /*07a0*/  @!P0 F2F.F64.F32 R8, R0 ;  /* 0x0000000000088310 */ /* 0x0002a20000201800 */
[----:B0-----:R-:W-:-:S07]  /*07b0*/  @!P0 DADD R6, R2, R2 ;  /* 0x0000000002068229 */ /* 0x001fce0000000002 */
[----:B------:R0:W-:Y:S01]  /*07c0*/  @!P0 F2F.F64.F32 R10, R15 ;  /* 0x0000000f000a8310 */ /* 0x0001e20000201800 */
[----:B-1----:R-:W-:Y:S01]  /*07d0*/  IMAD.MOV.U32 R0, RZ, RZ, RZ ;  /* 0x000000ffff007224 */ /* 0x002fe200078e00ff */
[----:B--2---:R-:W-:Y:S01]  /*07e0*/  @!P0 DADD R6, R6, -R8 ;  /* 0x0000000006068229 */ /* 0x004fe20000000808 */
[----:B0-----:R-:W-:Y:S02]  /*07f0*/  IMAD.MOV.U32 R15, RZ, RZ, RZ ;  /* 0x000000ffff0f7224 */ /* 0x001fe400078e00ff */
[----:B------:R-:W-:Y:S02]  /*0800*/  @!P0 IMAD.MOV.U32 R8, RZ, RZ, -0x80000000 ;  /* 0x80000000ff088424 */ /* 0x000fe400078e00ff */
[----:B------:R-:W-:-:S06]  /*0810*/  @!P0 IMAD.MOV.U32 R9, RZ, RZ, 0x3fc70a3d ;  /* 0x3fc70a3dff098424 */ /* 0x000fcc00078e00ff */
[----:B------:R-:W-:Y:S01]  /*0820*/  @!P0 DFMA R6, R2, -R8, R6 ;  /* 0x800000080206822b */ /* 0x000fe20000000006 */
[----:B------:R-:W-:-:S05]  /*0830*/  CS2R R2, SRZ ;  /* 0x0000000000027805 */ /* 0x000fca000001ff00 */
[----:B------:R-:W0:Y:S08]  /*0840*/  @!P0 F2F.F32.F64 R4, R6 ;  /* 0x0000000600048310 */ /* 0x000e300000301000 */
[----:B0-----:R-:W0:Y:S02]  /*0850*/  @!P0 F2F.F64.F32 R2, R4 ;  /* 0x0000000400028310 */ /* 0x001e240000201800 */
[----:B0-----:R-:W-:-:S08]  /*0860*/  @!P0 DADD R8, R2, R2 ;  /* 0x0000000002088229 */ /* 0x001fd00000000002 */
[----:B------:R-:W-:Y:S01]  /*0870*/  @!P0 DADD R8, -R10, R8 ;  /* 0x000000000a088229 */ /* 0x000fe20000000108 */
[----:B------:R-:W-:Y:S02]  /*0880*/  @!P0 IMAD.MOV.U32 R10, RZ, RZ, -0x80000000 ;  /* 0x80000000ff0a8424 */ /* 0x000fe400078e00ff */
[----:B------:R-:W-:-:S06]  /*0890*/  @!P0 IMAD.MOV.U32 R11, RZ, RZ, 0x3fc70a3d ;  /* 0x3fc70a3dff0b8424 */ /* 0x000fcc00078e00ff */
[----:B------:R-:W-:Y:S01]  /*08a0*/  @!P0 DFMA R10, R2, -R10, R8 ;  /* 0x8000000a020a822b */ /* 0x000fe20000000008 */
[----:B------:R-:W-:-:S09]  /*08b0*/  CS2R R8, SRZ ;  /* 0x0000000000087805 */ /* 0x000fd2000001ff00 */
[----:B------:R-:W0:Y:S08]  /*08c0*/  @!P0 F2F.F32.F64 R10, R10 ;  /* 0x0000000a000a8310 */ /* 0x000e300000301000 */
[----:B0-----:R-:W0:Y:S02]  /*08d0*/  @!P0 F2F.F64.F32 R8, R10 ;  /* 0x0000000a00088310 */ /* 0x001e240000201800 */
[----:B0-----:R-:W-:-:S08]  /*08e0*/  @!P0 DADD R6, R8, R8 ;  /* 0x0000000008068229 */ /* 0x001fd00000000008 */
[----:B------:R-:W-:Y:S01]  /*08f0*/  @!P0 DADD R6, R6, -R2 ;  /* 0x0000000006068229 */ /* 0x000fe20000000802 */
[----:B------:R-:W-:Y:S02]  /*0900*/  @!P0 IMAD.MOV.U32 R2, RZ, RZ, -0x80000000 ;  /* 0x80000000ff028424 */ /* 0x000fe400078e00ff */
[----:B------:R-:W-:-:S06]  /*0910*/  @!P0 IMAD.MOV.U32 R3, RZ, RZ, 0x3fc70a3d ;  /* 0x3fc70a3dff038424 */ /* 0x000fcc00078e00ff */
[----:B------:R-:W-:-:S06]  /*0920*/  @!P0 DFMA R6, R8, -R2, R6 ;  /* 0x800000020806822b */ /* 0x000fcc0000000006 */
[----:B------:R-:W0:Y:S08]  /*0930*/  @!P0 F2F.F32.F64 R0, R6 ;  /* 0x0000000600008310 */ /* 0x000e300000301000 */
[----:B0-----:R-:W0:Y:S02]  /*0940*/  @!P0 F2F.F64.F32 R2, R0 ;  /* 0x0000000000028310 */ /* 0x001e240000201800 */
[----:B0-----:R-:W-:-:S08]  /*0950*/  @!P0 DADD R12, R2, R2 ;  /* 0x00000000020c8229 */ /* 0x001fd00000000002 */
[----:B------:R-:W-:Y:S01]  /*0960*/  @!P0 DADD R12, R12, -R8 ;  /* 0x000000000c0c8229 */ /* 0x000fe20000000808 */
[----:B------:R-:W-:Y:S02]  /*0970*/  @!P0 IMAD.MOV.U32 R8, RZ, RZ, -0x80000000 ;  /* 0x80000000ff088424 */ /* 0x000fe400078e00ff */
[----:B------:R-:W-:-:S06]  /*0980*/  @!P0 IMAD.MOV.U32 R9, RZ, RZ, 0x3fc70a3d ;  /* 0x3fc70a3dff098424 */ /* 0x000fcc00078e00ff */
[----:B------:R-:W-:-:S06]  /*0990*/  @!P0 DFMA R12, R2, -R8, R12 ;  /* 0x80000008020c822b */ /* 0x000fcc000000000c */
[----:B------:R0:W1:Y:S01]  /*09a0*/  @!P0 F2F.F32.F64 R15, R12 ;  /* 0x0000000c000f8310 */ /* 0x0000620000301000 */
[----:B------:R-:W-:Y:S05]  /*09b0*/  BRA.U UP1, `(.L_x_7) ;  /* 0xfffffffd016c7547 */ /* 0x000fea000b83ffff */
.L_x_6:
[----:B------:R-:W-:Y:S05]  /*09c0*/  BRA.U !UP0, `(.L_x_5) ;  /* 0x00000001083c7547 */ /* 0x000fea000b800000 */
[----:B------:R-:W-:-:S12]  /*09d0*/  UIADD3 UR4, UPT, UPT, -UR4, URZ, URZ ;  /* 0x000000ff04047290 */ /* 0x000fd8000fffe1ff */
.L_x_8:
[----:B-1-3--:R-:W-:Y:S01]  /*09e0*/  IMAD.MOV.U32 R4, RZ, RZ, R15 ;  /* 0x000000ffff047224 */ /* 0x00afe200078e000f */
[----:B------:R1:W-:Y:S01]  /*09f0*/  @!P0 F2F.F64.F32 R8, R0 ;  /* 0x0000000000088310 */ /* 0x0003e20000201800 */
[----:B------:R-:W-:Y:S01]  /*0a00*/  IMAD.MOV.U32 R15, RZ, RZ, RZ ;  /* 0x000000ffff0f7224 */ /* 0x000fe200078e00ff */
[----:B------:R-:W-:-:S04]  /*0a10*/  UIADD3 UR4, UPT, UPT, UR4, 0x1, URZ ;  /* 0x0000000104047890 */ /* 0x000fc8000fffe0ff */
[----:B------:R-:W-:Y:S02]  /*0a20*/  UISETP.NE.AND UP0, UPT, UR4, URZ, UPT ;  /* 0x000000ff0400728c */ /* 0x000fe4000bf05270 */
[----:B--2---:R-:W2:Y:S01]  /*0a30*/  @!P0 F2F.F64.F32 R2, R4 ;  /* 0x0000000400028310 */ /* 0x004ea20000201800 */
[----:B-1----:R-:W-:Y:S01]  /*0a40*/  IMAD.MOV.U32 R0, RZ, RZ, R4 ;  /* 0x000000ffff007224 */ /* 0x002fe200078e0004 */
[----:B--2---:R-:W-:-:S08]  /*0a50*/  @!P0 DADD R6, R2, R2 ;  /* 0x0000000002068229 */ /* 0x004fd00000000002 */
[----:B------:R-:W-:Y:S01]  /*0a60*/  @!P0 DADD R6, R6, -R8 ;  /* 0x0000000006068229 */ /* 0x000fe20000000808 */
[----:B------:R-:W-:Y:S01]  /*0a70*/  @!P0 MOV R8, 0x80000000 ;  /* 0x8000000000088802 */ /* 0x000fe20000000f00 */
[----:B------:R-:W-:-:S06]  /*0a80*/  @!P0 IMAD.MOV.U32 R9, RZ, RZ, 0x3fc70a3d ;  /* 0x3fc70a3dff098424 */ /* 0x000fcc00078e00ff */
[----:B------:R-:W-:-:S06]  /*0a90*/  @!P0 DFMA R6, R2, -R8, R6 ;  /* 0x800000080206822b */ /* 0x000fcc0000000006 */
[----:B------:R2:W3:Y:S01]  /*0aa0*/  @!P0 F2F.F32.F64 R15, R6 ;  /* 0x00000006000f8310 */ /* 0x0004e20000301000 */
[----:B------:R-:W-:Y:S05]  /*0ab0*/  BRA.U UP0, `(.L_x_8) ;  /* 0xfffffffd00c87547 */ /* 0x000fea000b83ffff */
.L_x_5:
[----:B------:R-:W4:Y:S02]  /*0ac0*/  LDC.64 R2, c[0x0][0x380] ;  /* 0x0000e000ff027b82 */ /* 0x000f240000000a00 */
[----:B----4-:R-:W-:-:S05]  /*0ad0*/  IMAD.WIDE R2, R5, 0x4, R2 ;  /* 0x0000000405027825 */ /* 0x010fca00078e0202 */
[----:B-1-3--:R-:W-:Y:S01]  /*0ae0*/  STG.E desc[UR8][R2.64+0x4], R15 ;  /* 0x0000040f02007986 */ /* 0x00afe2000c101908 */
[----:B------:R-:W-:Y:S05]  /*0af0*/  EXIT ;  /* 0x000000000000794d */ /* 0x000fea0003800000 */
        .weak           $__internal_0_$__cuda_sm3x_div_rn_noftz_f32_slowpath
        .type           $__internal_0_$__cuda_sm3x_div_rn_noftz_f32_slowpath,@function
        .size           $__internal_0_$__cuda_sm3x_div_rn_noftz_f32_slowpath,(.L_x_21 - $__internal_0_$__cuda_sm3x_div_rn_noftz_f32_slowpath)
$__internal_0_$__cuda_sm3x_div_rn_noftz_f32_slowpath:
[--C-:B------:R-:W-:Y:S01]  /*0b00*/  SHF.R.U32.HI R6, RZ, 0x17, R3.reuse ;  /* 0x00000017ff067819 */ /* 0x100fe20000011603 */
[----:B------:R-:W-:Y:S01]  /*0b10*/  BSSY.RECONVERGENT B1, `(.L_x_9) ;  /* 0x0000064000017945 */ /* 0x000fe20003800200 */
[--C-:B------:R-:W-:Y:S01]  /*0b20*/  SHF.R.U32.HI R4, RZ, 0x17, R0.reuse ;  /* 0x00000017ff047819 */ /* 0x100fe20000011600 */
[----:B------:R-:W-:Y:S01]  /*0b30*/  IMAD.MOV.U32 R7, RZ, RZ, R0 ;  /* 0x000000ffff077224 */ /* 0x000fe200078e0000 */
[----:B------:R-:W-:Y:S01]  /*0b40*/  LOP3.LUT R6, R6, 0xff, RZ, 0xc0, !PT ;  /* 0x000000ff06067812 */ /* 0x000fe200078ec0ff */
[----:B------:R-:W-:Y:S01]  /*0b50*/  IMAD.MOV.U32 R8, RZ, RZ, R3 ;  /* 0x000000ffff087224 */ /* 0x000fe200078e0003 */
[----:B------:R-:W-:-:S03]  /*0b60*/  LOP3.LUT R4, R4, 0xff, RZ, 0xc0, !PT ;  /* 0x000000ff04047812 */ /* 0x000fc600078ec0ff */
[----:B------:R-:W-:Y:S02]  /*0b70*/  VIADD R11, R6, 0xffffffff ;  /* 0xffffffff060b7836 */ /* 0x000fe40000000000 */
[----:B------:R-:W-:-:S03]  /*0b80*/  VIADD R10, R4, 0xffffffff ;  /* 0xffffffff040a7836 */ /* 0x000fc60000000000 */
[----:B------:R-:W-:-:S04]  /*0b90*/  ISETP.GT.U32.AND P0, PT, R11, 0xfd, PT ;  /* 0x000000fd0b00780c */ /* 0x000fc80003f04070 */
[----:B------:R-:W-:-:S13]  /*0ba0*/  ISETP.GT.U32.OR P0, PT, R10, 0xfd, P0 ;  /* 0x000000fd0a00780c */ /* 0x000fda0000704470 */
[----:B------:R-:W-:Y:S01]  /*0bb0*/  @!P0 IMAD.MOV.U32 R9, RZ, RZ, RZ ;  /* 0x000000ffff098224 */ /* 0x000fe200078e00ff */
[----:B------:R-:W-:Y:S06]  /*0bc0*/  @!P0 BRA `(.L_x_10) ;  /* 0x00000000005c8947 */ /* 0x000fec0003800000 */
[----:B------:R-:W-:Y:S02]  /*0bd0*/  FSETP.GTU.FTZ.AND P0, PT, |R0|, +INF , PT ;  /* 0x7f8000000000780b */ /* 0x000fe40003f1c200 */
[----:B------:R-:W-:-:S04]  /*0be0*/  FSETP.GTU.FTZ.AND P1, PT, |R3|, +INF , PT ;  /* 0x7f8000000300780b */ /* 0x000fc80003f3c200 */
[----:B------:R-:W-:-:S13]  /*0bf0*/  PLOP3.LUT P0, PT, P0, P1, PT, 0xf8, 0x8f ;  /* 0x00000000008f781c */ /* 0x000fda0000703f70 */
[----:B------:R-:W-:Y:S05]  /*0c00*/  @P0 BRA `(.L_x_11) ;  /* 0x00000004004c0947 */ /* 0x000fea0003800000 */
[----:B------:R-:W-:-:S13]  /*0c10*/  LOP3.LUT P0, RZ, R8, 0x7fffffff, R7, 0xc8, !PT ;  /* 0x7fffffff08ff7812 */ /* 0x000fda000780c807 */
[----:B------:R-:W-:Y:S05]  /*0c20*/  @!P0 BRA `(.L_x_12) ;  /* 0x00000004003c8947 */ /* 0x000fea0003800000 */
[C---:B------:R-:W-:Y:S02]  /*0c30*/  FSETP.NEU.FTZ.AND P2, PT, |R0|.reuse, +INF , PT ;  /* 0x7f8000000000780b */ /* 0x040fe40003f5d200 */
[----:B------:R-:W-:Y:S02]  /*0c40*/  FSETP.NEU.FTZ.AND P1, PT, |R3|, +INF , PT ;  /* 0x7f8000000300780b */ /* 0x000fe40003f3d200 */
[----:B------:R-:W-:-:S11]  /*0c50*/  FSETP.NEU.FTZ.AND P0, PT, |R0|, +INF , PT ;  /* 0x7f8000000000780b */ /* 0x000fd60003f1d200 */
[----:B------:R-:W-:Y:S05]  /*0c60*/  @!P1 BRA !P2, `(.L_x_12) ;  /* 0x00000004002c9947 */ /* 0x000fea0005000000 */
[----:B------:R-:W-:-:S04]  /*0c70*/  LOP3.LUT P2, RZ, R7, 0x7fffffff, RZ, 0xc0, !PT ;  /* 0x7fffffff07ff7812 */ /* 0x000fc8000784c0ff */
[----:B------:R-:W-:-:S13]  /*0c80*/  PLOP3.LUT P1, PT, P1, P2, PT, 0x2f, 0xf2 ;  /* 0x0000000000f2781c */ /* 0x000fda0000f24577 */
[----:B------:R-:W-:Y:S05]  /*0c90*/  @P1 BRA `(.L_x_13) ;  /* 0x0000000400181947 */ /* 0x000fea0003800000 */
[----:B------:R-:W-:-:S04]  /*0ca0*/  LOP3.LUT P1, RZ, R8, 0x7fffffff, RZ, 0xc0, !PT ;  /* 0x7fffffff08ff7812 */ /* 0x000fc8000782c0ff */
[----:B------:R-:W-:-:S13]  /*0cb0*/  PLOP3.LUT P0, PT, P0, P1, PT, 0x2f, 0xf2 ;  /* 0x0000000000f2781c */ /* 0x000fda0000702577 */
[----:B------:R-:W-:Y:S05]  /*0cc0*/  @P0 BRA `(.L_x_14) ;  /* 0x0000000400000947 */ /* 0x000fea0003800000 */
[----:B------:R-:W-:Y:S02]  /*0cd0*/  ISETP.GE.AND P0, PT, R10, RZ, PT ;  /* 0x000000ff0a00720c */ /* 0x000fe40003f06270 */
[----:B------:R-:W-:-:S11]  /*0ce0*/  ISETP.GE.AND P1, PT, R11, RZ, PT ;  /* 0x000000ff0b00720c */ /* 0x000fd60003f26270 */
[----:B------:R-:W-:Y:S02]  /*0cf0*/  @P0 IMAD.MOV.U32 R9, RZ, RZ, RZ ;  /* 0x000000ffff090224 */ /* 0x000fe400078e00ff */
[----:B------:R-:W-:Y:S01]  /*0d00*/  @!P0 FFMA R7, R0, 1.84467440737095516160e+19, RZ ;  /* 0x5f80000000078823 */ /* 0x000fe200000000ff */
[----:B------:R-:W-:Y:S02]  /*0d10*/  @!P0 IMAD.MOV.U32 R9, RZ, RZ, -0x40 ;  /* 0xffffffc0ff098424 */ /* 0x000fe400078e00ff */
[----:B------:R-:W-:Y:S02]  /*0d20*/  @!P1 FFMA R8, R3, 1.84467440737095516160e+19, RZ ;  /* 0x5f80000003089823 */ /* 0x000fe400000000ff */
[----:B------:R-:W-:-:S07]  /*0d30*/  @!P1 VIADD R9, R9, 0x40 ;  /* 0x0000004009099836 */ /* 0x000fce0000000000 */
.L_x_10:
[----:B------:R-:W-:Y:S01]  /*0d40*/  LEA R3, R6, 0xc0800000, 0x17 ;  /* 0xc080000006037811 */ /* 0x000fe200078eb8ff */
[----:B------:R-:W-:Y:S01]  /*0d50*/  VIADD R4, R4, 0xffffff81 ;  /* 0xffffff8104047836 */ /* 0x000fe20000000000 */
[----:B------:R-:W-:Y:S02]  /*0d60*/  BSSY.RECONVERGENT B2, `(.L_x_15) ;  /* 0x0000035000027945 */ /* 0x000fe40003800200 */
[----:B------:R-:W-:Y:S01]  /*0d70*/  IADD3 R3, PT, PT, -R3, R8, RZ ;  /* 0x0000000803037210 */ /* 0x000fe20007ffe1ff */
[C---:B------:R-:W-:Y:S01]  /*0d80*/  IMAD R0, R4.reuse, -0x800000, R7 ;  /* 0xff80000004007824 */ /* 0x040fe200078e0207 */
[----:B------:R-:W-:Y:S02]  /*0d90*/  IADD3 R4, PT, PT, R4, 0x7f, -R6 ;  /* 0x0000007f04047810 */ /* 0x000fe40007ffe806 */
[----:B------:R-:W0:Y:S01]  /*0da0*/  MUFU.RCP R8, R3 ;  /* 0x0000000300087308 */ /* 0x000e220000001000 */
[----:B------:R-:W-:Y:S02]  /*0db0*/  FADD.FTZ R11, -R3, -RZ ;  /* 0x800000ff030b7221 */ /* 0x000fe40000010100 */
[----:B------:R-:W-:-:S02]  /*0dc0*/  IMAD.IADD R4, R4, 0x1, R9 ;  /* 0x0000000104047824 */ /* 0x000fc400078e0209 */
[----:B0-----:R-:W-:-:S04]  /*0dd0*/  FFMA R13, R8, R11, 1 ;  /* 0x3f800000080d7423 */ /* 0x001fc8000000000b */
[----:B------:R-:W-:-:S04]  /*0de0*/  FFMA R10, R8, R13, R8 ;  /* 0x0000000d080a7223 */ /* 0x000fc80000000008 */
[----:B------:R-:W-:-:S04]  /*0df0*/  FFMA R7, R0, R10, RZ ;  /* 0x0000000a00077223 */ /* 0x000fc800000000ff */
[----:B------:R-:W-:-:S04]  /*0e00*/  FFMA R8, R11, R7, R0 ;  /* 0x000000070b087223 */ /* 0x000fc80000000000 */
[----:B------:R-:W-:-:S04]  /*0e10*/  FFMA R7, R10, R8, R7 ;  /* 0x000000080a077223 */ /* 0x000fc80000000007 */
[----:B------:R-:W-:-:S04]  /*0e20*/  FFMA R8, R11, R7, R0 ;  /* 0x000000070b087223 */ /* 0x000fc80000000000 */
[----:B------:R-:W-:-:S05]  /*0e30*/  FFMA R0, R10, R8, R7 ;  /* 0x000000080a007223 */ /* 0x000fca0000000007 */
[----:B------:R-:W-:-:S04]  /*0e40*/  SHF.R.U32.HI R3, RZ, 0x17, R0 ;  /* 0x00000017ff037819 */ /* 0x000fc80000011600 */
[----:B------:R-:W-:-:S05]  /*0e50*/  LOP3.LUT R3, R3, 0xff, RZ, 0xc0, !PT ;  /* 0x000000ff03037812 */ /* 0x000fca00078ec0ff */
[----:B------:R-:W-:-:S04]  /*0e60*/  IMAD.IADD R9, R3, 0x1, R4 ;  /* 0x0000000103097824 */ /* 0x000fc800078e0204 */
[----:B------:R-:W-:-:S05]  /*0e70*/  VIADD R3, R9, 0xffffffff ;  /* 0xffffffff09037836 */ /* 0x000fca0000000000 */
[----:B------:R-:W-:-:S13]  /*0e80*/  ISETP.GE.U32.AND P0, PT, R3, 0xfe, PT ;  /* 0x000000fe0300780c */ /* 0x000fda0003f06070 */
[----:B------:R-:W-:Y:S05]  /*0e90*/  @!P0 BRA `(.L_x_16) ;  /* 0x0000000000808947 */ /* 0x000fea0003800000 */
[----:B------:R-:W-:-:S13]  /*0ea0*/  ISETP.GT.AND P0, PT, R9, 0xfe, PT ;  /* 0x000000fe0900780c */ /* 0x000fda0003f04270 */
[----:B------:R-:W-:Y:S05]  /*0eb0*/  @P0 BRA `(.L_x_17) ;  /* 0x00000000006c0947 */ /* 0x000fea0003800000 */
[----:B------:R-:W-:-:S13]  /*0ec0*/  ISETP.GE.AND P0, PT, R9, 0x1, PT ;  /* 0x000000010900780c */ /* 0x000fda0003f06270 */
[----:B------:R-:W-:Y:S05]  /*0ed0*/  @P0 BRA `(.L_x_18) ;  /* 0x0000000000740947 */ /* 0x000fea0003800000 */
[----:B------:R-:W-:Y:S02]  /*0ee0*/  ISETP.GE.AND P0, PT, R9, -0x18, PT ;  /* 0xffffffe80900780c */ /* 0x000fe40003f06270 */
[----:B------:R-:W-:-:S11]  /*0ef0*/  LOP3.LUT R0, R0, 0x80000000, RZ, 0xc0, !PT ;  /* 0x8000000000007812 */ /* 0x000fd600078ec0ff */
[----:B------:R-:W-:Y:S05]  /*0f00*/  @!P0 BRA `(.L_x_18) ;  /* 0x0000000000688947 */ /* 0x000fea0003800000 */
[CCC-:B------:R-:W-:Y:S01]  /*0f10*/  FFMA.RZ R3, R10.reuse, R8.reuse, R7.reuse ;  /* 0x000000080a037223 */ /* 0x1c0fe2000000c007 */
[CCC-:B------:R-:W-:Y:S01]  /*0f20*/  FFMA.RM R4, R10.reuse, R8.reuse, R7.reuse ;  /* 0x000000080a047223 */ /* 0x1c0fe20000004007 */
[C---:B------:R-:W-:Y:S02]  /*0f30*/  ISETP.NE.AND P2, PT, R9.reuse, RZ, PT ;  /* 0x000000ff0900720c */ /* 0x040fe40003f45270 */
[----:B------:R-:W-:Y:S02]  /*0f40*/  ISETP.NE.AND P1, PT, R9, RZ, PT ;  /* 0x000000ff0900720c */ /* 0x000fe40003f25270 */
[----:B------:R-:W-:Y:S01]  /*0f50*/  LOP3.LUT R6, R3, 0x7fffff, RZ, 0xc0, !PT ;  /* 0x007fffff03067812 */ /* 0x000fe200078ec0ff */
[----:B------:R-:W-:Y:S01]  /*0f60*/  FFMA.RP R3, R10, R8, R7 ;  /* 0x000000080a037223 */ /* 0x000fe20000008007 */
[----:B------:R-:W-:Y:S02]  /*0f70*/  VIADD R7, R9, 0x20 ;  /* 0x0000002009077836 */ /* 0x000fe40000000000 */
[----:B------:R-:W-:Y:S01]  /*0f80*/  LOP3.LUT R6, R6, 0x800000, RZ, 0xfc, !PT ;  /* 0x0080000006067812 */ /* 0x000fe200078efcff */
[----:B------:R-:W-:Y:S01]  /*0f90*/  IMAD.MOV R8, RZ, RZ, -R9 ;  /* 0x000000ffff087224 */ /* 0x000fe200078e0a09 */
[----:B------:R-:W-:-:S02]  /*0fa0*/  FSETP.NEU.FTZ.AND P0, PT, R3, R4, PT ;  /* 0x000000040300720b */ /* 0x000fc40003f1d000 */
[----:B------:R-:W-:Y:S02]  /*0fb0*/  SHF.L.U32 R7, R6, R7, RZ ;  /* 0x0000000706077219 */ /* 0x000fe400000006ff */
[----:B------:R-:W-:Y:S02]  /*0fc0*/  SEL R3, R8, RZ, P2 ;  /* 0x000000ff08037207 */ /* 0x000fe40001000000 */
[----:B------:R-:W-:Y:S02]  /*0fd0*/  ISETP.NE.AND P1, PT, R7, RZ, P1 ;  /* 0x000000ff0700720c */ /* 0x000fe40000f25270 */
[----:B------:R-:W-:Y:S02]  /*0fe0*/  SHF.R.U32.HI R3, RZ, R3, R6 ;  /* 0x00000003ff037219 */ /* 0x000fe40000011606 */
[----:B------:R-:W-:Y:S02]  /*0ff0*/  PLOP3.LUT P0, PT, P0, P1, PT, 0xf8, 0x8f ;  /* 0x00000000008f781c */ /* 0x000fe40000703f70 */
[----:B------:R-:W-:-:S02]  /*1000*/  SHF.R.U32.HI R7, RZ, 0x1, R3 ;  /* 0x00000001ff077819 */ /* 0x000fc40000011603 */
[----:B------:R-:W-:-:S04]  /*1010*/  SEL R4, RZ, 0x1, !P0 ;  /* 0x00000001ff047807 */ /* 0x000fc80004000000 */
[----:B------:R-:W-:-:S04]  /*1020*/  LOP3.LUT R4, R4, 0x1, R7, 0xf8, !PT ;  /* 0x0000000104047812 */ /* 0x000fc800078ef807 */
[----:B------:R-:W-:-:S05]  /*1030*/  LOP3.LUT R4, R4, R3, RZ, 0xc0, !PT ;  /* 0x0000000304047212 */ /* 0x000fca00078ec0ff */
[----:B------:R-:W-:-:S05]  /*1040*/  IMAD.IADD R7, R7, 0x1, R4 ;  /* 0x0000000107077824 */ /* 0x000fca00078e0204 */
[----:B------:R-:W-:Y:S01]  /*1050*/  LOP3.LUT R0, R7, R0, RZ, 0xfc, !PT ;  /* 0x0000000007007212 */ /* 0x000fe200078efcff */
[----:B------:R-:W-:Y:S06]  /*1060*/  BRA `(.L_x_18) ;  /* 0x0000000000107947 */ /* 0x000fec0003800000 */
.L_x_17:
[----:B------:R-:W-:-:S04]  /*1070*/  LOP3.LUT R0, R0, 0x80000000, RZ, 0xc0, !PT ;  /* 0x8000000000007812 */ /* 0x000fc800078ec0ff */
[----:B------:R-:W-:Y:S01]  /*1080*/  LOP3.LUT R0, R0, 0x7f800000, RZ, 0xfc, !PT ;  /* 0x7f80000000007812 */ /* 0x000fe200078efcff */
[----:B------:R-:W-:Y:S06]  /*1090*/  BRA `(.L_x_18) ;  /* 0x0000000000047947 */ /* 0x000fec0003800000 */
.L_x_16:
[----:B------:R-:W-:-:S07]  /*10a0*/  IMAD R0, R4, 0x800000, R0 ;  /* 0x0080000004007824 */ /* 0x000fce00078e0200 */
.L_x_18:
[----:B------:R-:W-:Y:S05]  /*10b0*/  BSYNC.RECONVERGENT B2 ;  /* 0x0000000000027941 */ /* 0x000fea0003800200 */
.L_x_15:
[----:B------:R-:W-:Y:S05]  /*10c0*/  BRA `(.L_x_19) ;  /* 0x0000000000207947 */ /* 0x000fea0003800000 */
.L_x_14:
[----:B------:R-:W-:-:S04]  /*10d0*/  LOP3.LUT R0, R8, 0x80000000, R7, 0x48, !PT ;  /* 0x8000000008007812 */ /* 0x000fc800078e4807 */
[----:B------:R-:W-:Y:S01]  /*10e0*/  LOP3.LUT R0, R0, 0x7f800000, RZ, 0xfc, !PT ;  /* 0x7f80000000007812 */ /* 0x000fe200078efcff */
[----:B------:R-:W-:Y:S06]  /*10f0*/  BRA `(.L_x_19) ;  /* 0x0000000000147947 */ /* 0x000fec0003800000 */
.L_x_13:
[----:B------:R-:W-:Y:S01]  /*1100*/  LOP3.LUT R0, R8, 0x80000000, R7, 0x48, !PT ;  /* 0x8000000008007812 */ /* 0x000fe200078e4807 */
[----:B------:R-:W-:Y:S06]  /*1110*/  BRA `(.L_x_19) ;  /* 0x00000000000c7947 */ /* 0x000fec0003800000 */
.L_x_12:
[----:B------:R-:W0:Y:S01]  /*1120*/  MUFU.RSQ R0, -QNAN ;  /* 0xffc0000000007908 */ /* 0x000e220000001400 */
[----:B------:R-:W-:Y:S05]  /*1130*/  BRA `(.L_x_19) ;  /* 0x0000000000047947 */ /* 0x000fea0003800000 */
.L_x_11:
[----:B------:R-:W-:-:S07]  /*1140*/  FADD.FTZ R0, R0, R3 ;  /* 0x0000000300007221 */ /* 0x000fce0000010000 */
.L_x_19:
[----:B------:R-:W-:Y:S05]  /*1150*/  BSYNC.RECONVERGENT B1 ;  /* 0x0000000000017941 */ /* 0x000fea0003800200 */
.L_x_9:
[----:B------:R-:W-:-:S04]  /*1160*/  IMAD.MOV.U32 R3, RZ, RZ, 0x0 ;  /* 0x00000000ff037424 */ /* 0x000fc800078e00ff */
[----:B0-----:R-:W-:Y:S05]  /*1170*/  RET.REL.NODEC R2 `(_Z10kernelWorkPfii) ;  /* 0xffffffec02a07950 */ /* 0x001fea0003c3ffff */
.L_x_20:
[----:B------:R-:W-:-:S00]  /*1180*/  BRA `(.L_x_20) ;  /* 0xfffffffc00fc7947 */ /* 0x000fc0000383ffff */
[----:B------:R-:W-:-:S00]  /*1190*/  NOP ;  /* 0x0000000000007918 */ /* 0x000fc00000000000 */
        /* <DEDUP_REMOVED lines=14> */
.L_x_21:


//--------------------- .nv.global.init           --------------------------
	.section	.nv.global.init,"aw",@progbits
	.align	4
.nv.global.init:
	.type		__cudart_i2opi_f,@object
	.size		__cudart_i2opi_f,(.L_0 - __cudart_i2opi_f)
__cudart_i2opi_f:
        /*0000*/ 	.byte	0x41, 0x90, 0x43, 0x3c, 0x99, 0x95, 0x62, 0xdb, 0xc0, 0xdd, 0x34, 0xf5, 0xd1, 0x57, 0x27, 0xfc
        /*0010*/ 	.byte	0x29, 0x15, 0x44, 0x4e, 0x6e, 0x83, 0xf9, 0xa2
.L_0:


//--------------------- .nv.shared.reserved.0     --------------------------
	.section	.nv.shared.reserved.0,"aw",@nobits
	.weak		__nv_reservedSMEM_offset_0_alias
	.size		__nv_reservedSMEM_offset_0_alias, 0, 64
	.other		__nv_reservedSMEM_offset_0_alias,@"STO_CUDA_RESERVED_SHARED STV_DEFAULT"
__nv_reservedSMEM_offset_0_alias:
	.zero		0
	.zero		64


//--------------------- .nv.constant0._Z10kernelWorkPfii --------------------------
	.section	.nv.constant0._Z10kernelWorkPfii,"a",@progbits
	.sectionflags	@""
	.align	4
.nv.constant0._Z10kernelWorkPfii:
	.zero		912


//--------------------- SYMBOLS --------------------------

	.type		.nv.reservedSmem.offset0,@object
	.size		.nv.reservedSmem.offset0,0x4
